	.headerflags	@"EF_CUDA_TEXMODE_UNIFIED EF_CUDA_64BIT_ADDRESS EF_CUDA_ACCELERATORS EF_CUDA_SM90 EF_CUDA_VIRTUAL_SM(EF_CUDA_SM90)"
	.elftype	@"ET_EXEC"


//--------------------- .nv.info                  --------------------------
	.section	.nv.info,"",@"SHT_CUDA_INFO"
	.align	4


	//----- nvinfo : EIATTR_REGCOUNT
	.align		4
        /*0000*/ 	.byte	0x04, 0x2f
        /*0002*/ 	.short	(.L_1 - .L_0)
	.align		4
.L_0:
        /*0004*/ 	.word	index@(triton_poi_fused_cat_25)
        /*0008*/ 	.word	0x00000016


	//----- nvinfo : EIATTR_MIN_STACK_SIZE
	.align		4
.L_1:
        /*000c*/ 	.byte	0x04, 0x12
        /*000e*/ 	.short	(.L_3 - .L_2)
	.align		4
.L_2:
        /*0010*/ 	.word	index@(triton_poi_fused_cat_25)
        /*0014*/ 	.word	0x00000000


	//----- nvinfo : EIATTR_FRAME_SIZE
	.align		4
.L_3:
        /*0018*/ 	.byte	0x04, 0x11
        /*001a*/ 	.short	(.L_5 - .L_4)
	.align		4
.L_4:
        /*001c*/ 	.word	index@(triton_poi_fused_cat_25)
        /*0020*/ 	.word	0x00000000


	//----- nvinfo : EIATTR_MIN_STACK_SIZE
	.align		4
.L_5:
        /*0024*/ 	.byte	0x04, 0x12
        /*0026*/ 	.short	(.L_7 - .L_6)
	.align		4
.L_6:
        /*0028*/ 	.word	index@(triton_poi_fused_cat_25)
        /*002c*/ 	.word	0x00000000
.L_7:


//--------------------- .nv.info.triton_poi_fused_cat_25 --------------------------
	.section	.nv.info.triton_poi_fused_cat_25,"",@"SHT_CUDA_INFO"
	.sectionflags	@""
	.align	4


	//----- nvinfo : EIATTR_CUDA_API_VERSION
	.align		4
        /*0000*/ 	.byte	0x04, 0x37
        /*0002*/ 	.short	(.L_9 - .L_8)
.L_8:
        /*0004*/ 	.word	0x0000007c


	//----- nvinfo : EIATTR_KPARAM_INFO
	.align		4
.L_9:
        /*0008*/ 	.byte	0x04, 0x17
        /*000a*/ 	.short	(.L_11 - .L_10)
.L_10:
        /*000c*/ 	.word	0x00000000
        /*0010*/ 	.short	0x0005
        /*0012*/ 	.short	0x0028
        /*0014*/ 	.byte	0x00, 0xf0, 0x11, 0x00


	//----- nvinfo : EIATTR_KPARAM_INFO
	.align		4
.L_11:
        /*0018*/ 	.byte	0x04, 0x17
        /*001a*/ 	.short	(.L_13 - .L_12)
.L_12:
        /*001c*/ 	.word	0x00000000
        /*0020*/ 	.short	0x0004
        /*0022*/ 	.short	0x0020
        /*0024*/ 	.byte	0x00, 0xf4, 0x21, 0x00


	//----- nvinfo : EIATTR_KPARAM_INFO
	.align		4
.L_13:
        /*0028*/ 	.byte	0x04, 0x17
        /*002a*/ 	.short	(.L_15 - .L_14)
.L_14:
        /*002c*/ 	.word	0x00000000
        /*0030*/ 	.short	0x0003
        /*0032*/ 	.short	0x0018
        /*0034*/ 	.byte	0x00, 0xf4, 0x21, 0x00


	//----- nvinfo : EIATTR_KPARAM_INFO
	.align		4
.L_15:
        /*0038*/ 	.byte	0x04, 0x17
        /*003a*/ 	.short	(.L_17 - .L_16)
.L_16:
        /*003c*/ 	.word	0x00000000
        /*0040*/ 	.short	0x0002
        /*0042*/ 	.short	0x0010
        /*0044*/ 	.byte	0x00, 0xf4, 0x21, 0x00


	//----- nvinfo : EIATTR_KPARAM_INFO
	.align		4
.L_17:
        /*0048*/ 	.byte	0x04, 0x17
        /*004a*/ 	.short	(.L_19 - .L_18)
.L_18:
        /*004c*/ 	.word	0x00000000
        /*0050*/ 	.short	0x0001
        /*0052*/ 	.short	0x0008
        /*0054*/ 	.byte	0x00, 0xf4, 0x21, 0x00


	//----- nvinfo : EIATTR_KPARAM_INFO
	.align		4
.L_19:
        /*0058*/ 	.byte	0x04, 0x17
        /*005a*/ 	.short	(.L_21 - .L_20)
.L_20:
        /*005c*/ 	.word	0x00000000
        /*0060*/ 	.short	0x0000
        /*0062*/ 	.short	0x0000
        /*0064*/ 	.byte	0x00, 0xf4, 0x21, 0x00


	//----- nvinfo : EIATTR_SPARSE_MMA_MASK
	.align		4
.L_21:
        /*0068*/ 	.byte	0x03, 0x50
        /*006a*/ 	.short	0x0000


	//----- nvinfo : EIATTR_MAXREG_COUNT
	.align		4
        /*006c*/ 	.byte	0x03, 0x1b
        /*006e*/ 	.short	0x00ff


	//----- nvinfo : EIATTR_EXIT_INSTR_OFFSETS
	.align		4
        /*0070*/ 	.byte	0x04, 0x1c
        /*0072*/ 	.short	(.L_23 - .L_22)


	//   ....[0]....
.L_22:
        /*0074*/ 	.word	0x000004a0


	//   ....[1]....
        /*0078*/ 	.word	0x000004c0


	//----- nvinfo : EIATTR_REQNTID
	.align		4
.L_23:
        /*007c*/ 	.byte	0x04, 0x10
        /*007e*/ 	.short	(.L_25 - .L_24)
.L_24:
        /*0080*/ 	.word	0x00000100
        /*0084*/ 	.word	0x00000001
        /*0088*/ 	.word	0x00000001


	//----- nvinfo : EIATTR_CBANK_PARAM_SIZE
	.align		4
.L_25:
        /*008c*/ 	.byte	0x03, 0x19
        /*008e*/ 	.short	0x002c


	//----- nvinfo : EIATTR_PARAM_CBANK
	.align		4
        /*0090*/ 	.byte	0x04, 0x0a
        /*0092*/ 	.short	(.L_27 - .L_26)
	.align		4
.L_26:
        /*0094*/ 	.word	index@(.nv.constant0.triton_poi_fused_cat_25)
        /*0098*/ 	.short	0x0210
        /*009a*/ 	.short	0x002c


	//----- nvinfo : EIATTR_SW_WAR
	.align		4
.L_27:
        /*009c*/ 	.byte	0x04, 0x36
        /*009e*/ 	.short	(.L_29 - .L_28)
.L_28:
        /*00a0*/ 	.word	0x00000008
.L_29:


//--------------------- .nv.callgraph             --------------------------
	.section	.nv.callgraph,"",@"SHT_CUDA_CALLGRAPH"
	.align	4
	.sectionentsize	8
	.align		4
        /*0000*/ 	.word	0x00000000
	.align		4
        /*0004*/ 	.word	0xffffffff
	.align		4
        /*0008*/ 	.word	0x00000000
	.align		4
        /*000c*/ 	.word	0xfffffffe
	.align		4
        /*0010*/ 	.word	0x00000000
	.align		4
        /*0014*/ 	.word	0xfffffffd
	.align		4
        /*0018*/ 	.word	0x00000000
	.align		4
        /*001c*/ 	.word	0xfffffffc


//--------------------- .text.triton_poi_fused_cat_25 --------------------------
	.section	.text.triton_poi_fused_cat_25,"ax",@progbits
	.align	128
        .global         triton_poi_fused_cat_25
        .type           triton_poi_fused_cat_25,@function
        .size           triton_poi_fused_cat_25,(.L_x_1 - triton_poi_fused_cat_25)
        .other          triton_poi_fused_cat_25,@"STO_CUDA_ENTRY STV_DEFAULT"
triton_poi_fused_cat_25:
.text.triton_poi_fused_cat_25:
[----:B------:R-:W0:Y:S02]  /*0000*/  LDC R1, c[0x0][0x28] ;  /* 0x00000a00ff017b82 */ /* 0x000e240000000800 */
[----:B------:R-:W1:Y:S01]  /*0010*/  S2R R0, SR_TID.X ;  /* 0x0000000000007919 */ /* 0x000e620000002100 */
[----:B------:R-:W2:Y:S01]  /*0020*/  LDC.64 R10, c[0x0][0x210] ;  /* 0x00008400ff0a7b82 */ /* 0x000ea20000000a00 */
[----:B------:R-:W-:Y:S01]  /*0030*/  ULDC.64 UR4, c[0x0][0x220] ;  /* 0x0000880000047ab9 */ /* 0x000fe20000000a00 */
[----:B------:R-:W3:Y:S06]  /*0040*/  S2R R3, SR_CTAID.X ;  /* 0x0000000000037919 */ /* 0x000eec0000002500 */
[----:B------:R-:W4:Y:S01]  /*0050*/  LDC.64 R6, c[0x0][0x228] ;  /* 0x00008a00ff067b82 */ /* 0x000f220000000a00 */
[----:B-1----:R-:W-:-:S05]  /*0060*/  IMAD.SHL.U32 R0, R0, 0x2, RZ ;  /* 0x0000000200007824 */ /* 0x002fca00078e00ff */
[----:B------:R-:W-:-:S05]  /*0070*/  LOP3.LUT R0, R0, 0x1fe, RZ, 0xc0, !PT ;  /* 0x000001fe00007812 */ /* 0x000fca00078ec0ff */
[----:B---3--:R-:W-:-:S05]  /*0080*/  IMAD R0, R3, 0x200, R0 ;  /* 0x0000020003007824 */ /* 0x008fca00078e0200 */
[----:B------:R-:W-:Y:S02]  /*0090*/  SHF.R.S32.HI R3, RZ, 0x1f, R0 ;  /* 0x0000001fff037819 */ /* 0x000fe40000011400 */
[----:B------:R-:W-:Y:S02]  /*00a0*/  ISETP.GE.AND P0, PT, R0, 0x1e0800, PT ;  /* 0x001e08000000780c */ /* 0x000fe40003f06270 */
[----:B------:R-:W-:-:S04]  /*00b0*/  LEA.HI R3, R3, R0, RZ, 0x9 ;  /* 0x0000000003037211 */ /* 0x000fc800078f48ff */
[----:B------:R-:W-:Y:S02]  /*00c0*/  LOP3.LUT R5, R3, 0xfffffe00, RZ, 0xc0, !PT ;  /* 0xfffffe0003057812 */ /* 0x000fe400078ec0ff */
[----:B------:R-:W-:Y:S02]  /*00d0*/  SHF.R.S32.HI R4, RZ, 0x9, R3 ;  /* 0x00000009ff047819 */ /* 0x000fe40000011403 */
[----:B------:R-:W1:Y:S01]  /*00e0*/  LDC.64 R2, c[0x0][0x218] ;  /* 0x00008600ff027b82 */ /* 0x000e620000000a00 */
[----:B------:R-:W-:Y:S02]  /*00f0*/  IMAD.IADD R15, R0, 0x1, -R5 ;  /* 0x00000001000f7824 */ /* 0x000fe400078e0a05 */
[----:B------:R-:W-:-:S03]  /*0100*/  IMAD.SHL.U32 R8, R4, 0x100, RZ ;  /* 0x0000010004087824 */ /* 0x000fc600078e00ff */
[C---:B------:R-:W-:Y:S01]  /*0110*/  ISETP.GE.AND P1, PT, R15.reuse, 0x100, PT ;  /* 0x000001000f00780c */ /* 0x040fe20003f26270 */
[--C-:B------:R-:W-:Y:S01]  /*0120*/  IMAD.IADD R5, R15, 0x1, R8.reuse ;  /* 0x000000010f057824 */ /* 0x100fe200078e0208 */
[----:B------:R-:W-:Y:S02]  /*0130*/  SHF.R.S32.HI R12, RZ, 0x1f, R8 ;  /* 0x0000001fff0c7819 */ /* 0x000fe40000011408 */
[----:B------:R-:W-:Y:S01]  /*0140*/  ISETP.LT.AND P2, PT, R0, 0x1e0800, !P1 ;  /* 0x001e08000000780c */ /* 0x000fe20004f41270 */
[----:B--2---:R-:W-:Y:S01]  /*0150*/  IMAD.WIDE R10, R5, 0x4, R10 ;  /* 0x00000004050a7825 */ /* 0x004fe200078e020a */
[----:B------:R-:W-:Y:S02]  /*0160*/  IADD3 R14, P3, R15, R8, RZ ;  /* 0x000000080f0e7210 */ /* 0x000fe40007f7e0ff */
[----:B------:R-:W-:Y:S02]  /*0170*/  CS2R R4, SRZ ;  /* 0x0000000000047805 */ /* 0x000fe4000001ff00 */
[----:B------:R-:W-:-:S02]  /*0180*/  CS2R R8, SRZ ;  /* 0x0000000000087805 */ /* 0x000fc4000001ff00 */
[C---:B------:R-:W-:Y:S02]  /*0190*/  LEA.HI.X.SX32 R17, R15.reuse, R12, 0x1, P3 ;  /* 0x0000000c0f117211 */ /* 0x040fe400018f0eff */
[C---:B------:R-:W-:Y:S02]  /*01a0*/  LEA R16, P4, R14.reuse, UR4, 0x2 ;  /* 0x000000040e107c11 */ /* 0x040fe4000f8810ff */
[C---:B------:R-:W-:Y:S02]  /*01b0*/  ISETP.GT.AND P3, PT, R15.reuse, 0xff, !P0 ;  /* 0x000000ff0f00780c */ /* 0x040fe40004764270 */
[----:B------:R-:W-:Y:S01]  /*01c0*/  LEA.HI.X R17, R14, UR5, R17, 0x2, P4 ;  /* 0x000000050e117c11 */ /* 0x000fe2000a0f1411 */
[----:B------:R-:W-:Y:S01]  /*01d0*/  ULDC.64 UR4, c[0x0][0x208] ;  /* 0x0000820000047ab9 */ /* 0x000fe20000000a00 */
[C---:B-1----:R-:W-:Y:S01]  /*01e0*/  IMAD.WIDE R12, R15.reuse, 0x4, R2 ;  /* 0x000000040f0c7825 */ /* 0x042fe200078e0202 */
[----:B------:R-:W2:Y:S03]  /*01f0*/  @P2 LDG.E.EL.64 R8, desc[UR4][R10.64] ;  /* 0x000000040a082981 */ /* 0x000ea6000c2e1b00 */
[----:B----4-:R-:W-:Y:S01]  /*0200*/  IMAD.WIDE R14, R15, 0x4, R6 ;  /* 0x000000040f0e7825 */ /* 0x010fe200078e0206 */
[----:B------:R-:W3:Y:S01]  /*0210*/  @P2 LDG.E.EL.64 R4, desc[UR4][R12.64] ;  /* 0x000000040c042981 */ /* 0x000ee2000c2e1b00 */
[----:B------:R-:W-:-:S02]  /*0220*/  CS2R R6, SRZ ;  /* 0x0000000000067805 */ /* 0x000fc4000001ff00 */
[----:B------:R-:W-:-:S04]  /*0230*/  CS2R R2, SRZ ;  /* 0x0000000000027805 */ /* 0x000fc8000001ff00 */
[----:B------:R-:W4:Y:S04]  /*0240*/  @P3 LDG.E.EL.64 R6, desc[UR4][R16.64+-0x400] ;  /* 0xfffc000410063981 */ /* 0x000f28000c2e1b00 */
[----:B------:R-:W5:Y:S01]  /*0250*/  @P3 LDG.E.EL.64 R2, desc[UR4][R14.64+-0x400] ;  /* 0xfffc00040e023981 */ /* 0x000f62000c2e1b00 */
[----:B---3--:R-:W-:Y:S02]  /*0260*/  SEL R19, R5, RZ, P2 ;  /* 0x000000ff05137207 */ /* 0x008fe40001000000 */
[----:B------:R-:W-:Y:S02]  /*0270*/  SEL R4, R4, RZ, P2 ;  /* 0x000000ff04047207 */ /* 0x000fe40001000000 */
[----:B--2---:R-:W-:Y:S02]  /*0280*/  SEL R5, R8, RZ, P2 ;  /* 0x000000ff08057207 */ /* 0x004fe40001000000 */
[----:B------:R-:W-:-:S03]  /*0290*/  SEL R8, R9, RZ, P2 ;  /* 0x000000ff09087207 */ /* 0x000fc60001000000 */
[----:B------:R-:W-:Y:S01]  /*02a0*/  FADD R5, R5, R4 ;  /* 0x0000000405057221 */ /* 0x000fe20000000000 */
[----:B----4-:R-:W-:Y:S01]  /*02b0*/  SEL R9, R6, RZ, P3 ;  /* 0x000000ff06097207 */ /* 0x010fe20001800000 */
[----:B------:R-:W-:Y:S01]  /*02c0*/  FADD R8, R8, R19 ;  /* 0x0000001308087221 */ /* 0x000fe20000000000 */
[----:B-----5:R-:W-:Y:S02]  /*02d0*/  SEL R2, R2, RZ, P3 ;  /* 0x000000ff02027207 */ /* 0x020fe40001800000 */
[----:B------:R-:W-:Y:S02]  /*02e0*/  SEL R6, R7, RZ, P3 ;  /* 0x000000ff07067207 */ /* 0x000fe40001800000 */
[----:B------:R-:W-:Y:S02]  /*02f0*/  FSETP.GTU.AND P2, PT, R5, RZ, PT ;  /* 0x000000ff0500720b */ /* 0x000fe40003f4c000 */
[----:B------:R-:W-:Y:S01]  /*0300*/  SEL R3, R3, RZ, P3 ;  /* 0x000000ff03037207 */ /* 0x000fe20001800000 */
[----:B------:R-:W-:Y:S01]  /*0310*/  FADD R4, R9, R2 ;  /* 0x0000000209047221 */ /* 0x000fe20000000000 */
[----:B------:R-:W-:-:S02]  /*0320*/  FSEL R7, R5, RZ, P2 ;  /* 0x000000ff05077208 */ /* 0x000fc40001000000 */
[----:B------:R-:W-:Y:S01]  /*0330*/  FSETP.GTU.AND P2, PT, R8, RZ, PT ;  /* 0x000000ff0800720b */ /* 0x000fe20003f4c000 */
[----:B------:R-:W-:Y:S01]  /*0340*/  FADD R5, R6, R3 ;  /* 0x0000000306057221 */ /* 0x000fe20000000000 */
[----:B------:R-:W-:Y:S01]  /*0350*/  FSETP.GEU.AND P5, PT, R7, 6, PT ;  /* 0x40c000000700780b */ /* 0x000fe20003fae000 */
[----:B------:R-:W1:Y:S01]  /*0360*/  LDC.64 R2, c[0x0][0x230] ;  /* 0x00008c00ff027b82 */ /* 0x000e620000000a00 */
[----:B------:R-:W-:Y:S02]  /*0370*/  FSEL R8, R8, RZ, P2 ;  /* 0x000000ff08087208 */ /* 0x000fe40001000000 */
[----:B------:R-:W-:Y:S02]  /*0380*/  FSETP.GTU.AND P3, PT, R4, RZ, PT ;  /* 0x000000ff0400720b */ /* 0x000fe40003f6c000 */
[----:B------:R-:W-:Y:S02]  /*0390*/  FSETP.GTU.AND P2, PT, R5, RZ, PT ;  /* 0x000000ff0500720b */ /* 0x000fe40003f4c000 */
[----:B------:R-:W-:-:S02]  /*03a0*/  FSETP.GEU.AND P4, PT, R8, 6, PT ;  /* 0x40c000000800780b */ /* 0x000fc40003f8e000 */
[----:B------:R-:W-:Y:S02]  /*03b0*/  FSEL R4, R4, RZ, P3 ;  /* 0x000000ff04047208 */ /* 0x000fe40001800000 */
[----:B------:R-:W-:Y:S02]  /*03c0*/  FSEL R5, R5, RZ, P2 ;  /* 0x000000ff05057208 */ /* 0x000fe40001000000 */
[----:B------:R-:W-:Y:S02]  /*03d0*/  FSETP.NAN.AND P6, PT, R7, R7, PT ;  /* 0x000000070700720b */ /* 0x000fe40003fc8000 */
[----:B------:R-:W-:Y:S02]  /*03e0*/  FSETP.GEU.AND P2, PT, R4, 6, PT ;  /* 0x40c000000400780b */ /* 0x000fe40003f4e000 */
[----:B------:R-:W-:Y:S02]  /*03f0*/  FSETP.GEU.AND P3, PT, R5, 6, PT ;  /* 0x40c000000500780b */ /* 0x000fe40003f6e000 */
[----:B------:R-:W-:-:S02]  /*0400*/  @P5 FSEL R7, R7, 6, P6 ;  /* 0x40c0000007075808 */ /* 0x000fc40003000000 */
[----:B------:R-:W-:-:S04]  /*0410*/  FSETP.NAN.AND P5, PT, R8, R8, PT ;  /* 0x000000080800720b */ /* 0x000fc80003fa8000 */
[----:B------:R-:W-:Y:S02]  /*0420*/  @P4 FSEL R8, R8, 6, P5 ;  /* 0x40c0000008084808 */ /* 0x000fe40002800000 */
[C---:B------:R-:W-:Y:S02]  /*0430*/  FSETP.NAN.AND P4, PT, R4.reuse, R4, PT ;  /* 0x000000040400720b */ /* 0x040fe40003f88000 */
[C---:B------:R-:W-:Y:S02]  /*0440*/  FSETP.NAN.AND P5, PT, R5.reuse, R5, PT ;  /* 0x000000050500720b */ /* 0x040fe40003fa8000 */
[----:B------:R-:W-:Y:S02]  /*0450*/  @P2 FSEL R4, R4, 6, P4 ;  /* 0x40c0000004042808 */ /* 0x000fe40002000000 */
[----:B------:R-:W-:Y:S01]  /*0460*/  @P3 FSEL R5, R5, 6, P5 ;  /* 0x40c0000005053808 */ /* 0x000fe20002800000 */
[----:B-1----:R-:W-:Y:S01]  /*0470*/  IMAD.WIDE R2, R0, 0x4, R2 ;  /* 0x0000000400027825 */ /* 0x002fe200078e0202 */
[----:B------:R-:W-:-:S02]  /*0480*/  FSEL R4, R7, R4, !P1 ;  /* 0x0000000407047208 */ /* 0x000fc40004800000 */
[----:B------:R-:W-:Y:S01]  /*0490*/  FSEL R5, R8, R5, !P1 ;  /* 0x0000000508057208 */ /* 0x000fe20004800000 */
[----:B------:R-:W-:Y:S06]  /*04a0*/  @P0 EXIT ;  /* 0x000000000000094d */ /* 0x000fec0003800000 */
[----:B------:R-:W-:Y:S01]  /*04b0*/  STG.E.64 desc[UR4][R2.64], R4 ;  /* 0x0000000402007986 */ /* 0x000fe2000c101b04 */
[----:B------:R-:W-:Y:S05]  /*04c0*/  EXIT ;  /* 0x000000000000794d */ /* 0x000fea0003800000 */
.L_x_0:
[----:B------:R-:W-:-:S00]  /*04d0*/  BRA `(.L_x_0) ;  /* 0xfffffffc00fc7947 */ /* 0x000fc0000383ffff */
[----:B------:R-:W-:-:S00]  /*04e0*/  NOP ;  /* 0x0000000000007918 */ /* 0x000fc00000000000 */
        /* <DEDUP_REMOVED lines=9> */
.L_x_1:


//--------------------- .nv.constant0.triton_poi_fused_cat_25 --------------------------
	.section	.nv.constant0.triton_poi_fused_cat_25,"a",@progbits
	.sectionflags	@""
	.align	4
.nv.constant0.triton_poi_fused_cat_25:
	.zero		572
